	.headerflags	@"EF_CUDA_TEXMODE_UNIFIED EF_CUDA_64BIT_ADDRESS EF_CUDA_ACCELERATORS EF_CUDA_SM90 EF_CUDA_VIRTUAL_SM(EF_CUDA_SM90)"
	.elftype	@"ET_EXEC"


//--------------------- .nv.info                  --------------------------
	.section	.nv.info,"",@"SHT_CUDA_INFO"
	.align	4


	//----- nvinfo : EIATTR_REGCOUNT
	.align		4
        /*0000*/ 	.byte	0x04, 0x2f
        /*0002*/ 	.short	(.L_1 - .L_0)
	.align		4
.L_0:
        /*0004*/ 	.word	index@(triton_for_fused_1)
        /*0008*/ 	.word	0x00000013


	//----- nvinfo : EIATTR_MIN_STACK_SIZE
	.align		4
.L_1:
        /*000c*/ 	.byte	0x04, 0x12
        /*000e*/ 	.short	(.L_3 - .L_2)
	.align		4
.L_2:
        /*0010*/ 	.word	index@(triton_for_fused_1)
        /*0014*/ 	.word	0x00000000


	//----- nvinfo : EIATTR_FRAME_SIZE
	.align		4
.L_3:
        /*0018*/ 	.byte	0x04, 0x11
        /*001a*/ 	.short	(.L_5 - .L_4)
	.align		4
.L_4:
        /*001c*/ 	.word	index@(triton_for_fused_1)
        /*0020*/ 	.word	0x00000000


	//----- nvinfo : EIATTR_MIN_STACK_SIZE
	.align		4
.L_5:
        /*0024*/ 	.byte	0x04, 0x12
        /*0026*/ 	.short	(.L_7 - .L_6)
	.align		4
.L_6:
        /*0028*/ 	.word	index@(triton_for_fused_1)
        /*002c*/ 	.word	0x00000000
.L_7:


//--------------------- .nv.info.triton_for_fused_1 --------------------------
	.section	.nv.info.triton_for_fused_1,"",@"SHT_CUDA_INFO"
	.sectionflags	@""
	.align	4


	//----- nvinfo : EIATTR_CUDA_API_VERSION
	.align		4
        /*0000*/ 	.byte	0x04, 0x37
        /*0002*/ 	.short	(.L_9 - .L_8)
.L_8:
        /*0004*/ 	.word	0x0000007c


	//----- nvinfo : EIATTR_KPARAM_INFO
	.align		4
.L_9:
        /*0008*/ 	.byte	0x04, 0x17
        /*000a*/ 	.short	(.L_11 - .L_10)
.L_10:
        /*000c*/ 	.word	0x00000000
        /*0010*/ 	.short	0x0005
        /*0012*/ 	.short	0x0028
        /*0014*/ 	.byte	0x00, 0xf4, 0x21, 0x00


	//----- nvinfo : EIATTR_KPARAM_INFO
	.align		4
.L_11:
        /*0018*/ 	.byte	0x04, 0x17
        /*001a*/ 	.short	(.L_13 - .L_12)
.L_12:
        /*001c*/ 	.word	0x00000000
        /*0020*/ 	.short	0x0004
        /*0022*/ 	.short	0x0020
        /*0024*/ 	.byte	0x00, 0xf4, 0x21, 0x00


	//----- nvinfo : EIATTR_KPARAM_INFO
	.align		4
.L_13:
        /*0028*/ 	.byte	0x04, 0x17
        /*002a*/ 	.short	(.L_15 - .L_14)
.L_14:
        /*002c*/ 	.word	0x00000000
        /*0030*/ 	.short	0x0003
        /*0032*/ 	.short	0x0018
        /*0034*/ 	.byte	0x00, 0xf4, 0x21, 0x00


	//----- nvinfo : EIATTR_KPARAM_INFO
	.align		4
.L_15:
        /*0038*/ 	.byte	0x04, 0x17
        /*003a*/ 	.short	(.L_17 - .L_16)
.L_16:
        /*003c*/ 	.word	0x00000000
        /*0040*/ 	.short	0x0002
        /*0042*/ 	.short	0x0010
        /*0044*/ 	.byte	0x00, 0xf4, 0x21, 0x00


	//----- nvinfo : EIATTR_KPARAM_INFO
	.align		4
.L_17:
        /*0048*/ 	.byte	0x04, 0x17
        /*004a*/ 	.short	(.L_19 - .L_18)
.L_18:
        /*004c*/ 	.word	0x00000000
        /*0050*/ 	.short	0x0001
        /*0052*/ 	.short	0x0008
        /*0054*/ 	.byte	0x00, 0xf4, 0x21, 0x00


	//----- nvinfo : EIATTR_KPARAM_INFO
	.align		4
.L_19:
        /*0058*/ 	.byte	0x04, 0x17
        /*005a*/ 	.short	(.L_21 - .L_20)
.L_20:
        /*005c*/ 	.word	0x00000000
        /*0060*/ 	.short	0x0000
        /*0062*/ 	.short	0x0000
        /*0064*/ 	.byte	0x00, 0xf4, 0x21, 0x00


	//----- nvinfo : EIATTR_SPARSE_MMA_MASK
	.align		4
.L_21:
        /*0068*/ 	.byte	0x03, 0x50
        /*006a*/ 	.short	0x0000


	//----- nvinfo : EIATTR_MAXREG_COUNT
	.align		4
        /*006c*/ 	.byte	0x03, 0x1b
        /*006e*/ 	.short	0x00ff


	//----- nvinfo : EIATTR_EXIT_INSTR_OFFSETS
	.align		4
        /*0070*/ 	.byte	0x04, 0x1c
        /*0072*/ 	.short	(.L_23 - .L_22)


	//   ....[0]....
.L_22:
        /*0074*/ 	.word	0x00000430


	//   ....[1]....
        /*0078*/ 	.word	0x00000460


	//   ....[2]....
        /*007c*/ 	.word	0x00000760


	//   ....[3]....
        /*0080*/ 	.word	0x00000790


	//   ....[4]....
        /*0084*/ 	.word	0x000007b0


	//   ....[5]....
        /*0088*/ 	.word	0x00000bc0


	//   ....[6]....
        /*008c*/ 	.word	0x00000c60


	//----- nvinfo : EIATTR_REQNTID
	.align		4
.L_23:
        /*0090*/ 	.byte	0x04, 0x10
        /*0092*/ 	.short	(.L_25 - .L_24)
.L_24:
        /*0094*/ 	.word	0x00000100
        /*0098*/ 	.word	0x00000001
        /*009c*/ 	.word	0x00000001


	//----- nvinfo : EIATTR_CBANK_PARAM_SIZE
	.align		4
.L_25:
        /*00a0*/ 	.byte	0x03, 0x19
        /*00a2*/ 	.short	0x0030


	//----- nvinfo : EIATTR_PARAM_CBANK
	.align		4
        /*00a4*/ 	.byte	0x04, 0x0a
        /*00a6*/ 	.short	(.L_27 - .L_26)
	.align		4
.L_26:
        /*00a8*/ 	.word	index@(.nv.constant0.triton_for_fused_1)
        /*00ac*/ 	.short	0x0210
        /*00ae*/ 	.short	0x0030


	//----- nvinfo : EIATTR_SW_WAR
	.align		4
.L_27:
        /*00b0*/ 	.byte	0x04, 0x36
        /*00b2*/ 	.short	(.L_29 - .L_28)
.L_28:
        /*00b4*/ 	.word	0x00000008
.L_29:


//--------------------- .nv.callgraph             --------------------------
	.section	.nv.callgraph,"",@"SHT_CUDA_CALLGRAPH"
	.align	4
	.sectionentsize	8
	.align		4
        /*0000*/ 	.word	0x00000000
	.align		4
        /*0004*/ 	.word	0xffffffff
	.align		4
        /*0008*/ 	.word	0x00000000
	.align		4
        /*000c*/ 	.word	0xfffffffe
	.align		4
        /*0010*/ 	.word	0x00000000
	.align		4
        /*0014*/ 	.word	0xfffffffd
	.align		4
        /*0018*/ 	.word	0x00000000
	.align		4
        /*001c*/ 	.word	0xfffffffc


//--------------------- .text.triton_for_fused_1  --------------------------
	.section	.text.triton_for_fused_1,"ax",@progbits
	.sectionflags	@"SHF_BARRIERS=1"
	.align	128
        .global         triton_for_fused_1
        .type           triton_for_fused_1,@function
        .size           triton_for_fused_1,(.L_x_3 - triton_for_fused_1)
        .other          triton_for_fused_1,@"STO_CUDA_ENTRY STV_DEFAULT"
triton_for_fused_1:
.text.triton_for_fused_1:
[----:B------:R-:W0:Y:S02]  /*0000*/  LDC R1, c[0x0][0x28] ;  /* 0x00000a00ff017b82 */ /* 0x000e240000000800 */
[----:B------:R-:W1:Y:S01]  /*0010*/  S2R R10, SR_CTAID.X ;  /* 0x00000000000a7919 */ /* 0x000e620000002500 */
[----:B------:R-:W-:Y:S01]  /*0020*/  ULDC.64 UR6, c[0x0][0x208] ;  /* 0x0000820000067ab9 */ /* 0x000fe20000000a00 */
[----:B-1----:R-:W-:-:S13]  /*0030*/  ISETP.GT.AND P0, PT, R10, RZ, PT ;  /* 0x000000ff0a00720c */ /* 0x002fda0003f04270 */
[----:B------:R-:W-:Y:S05]  /*0040*/  @P0 BRA `(.L_x_0) ;  /* 0x0000000400080947 */ /* 0x000fea0003800000 */
[----:B------:R-:W1:Y:S01]  /*0050*/  S2R R11, SR_TID.X ;  /* 0x00000000000b7919 */ /* 0x000e620000002100 */
[----:B------:R-:W-:Y:S01]  /*0060*/  IMAD.SHL.U32 R10, R10, 0x400, RZ ;  /* 0x000004000a0a7824 */ /* 0x000fe200078e00ff */
[----:B------:R-:W2:Y:S01]  /*0070*/  LDC.64 R2, c[0x0][0x210] ;  /* 0x00008400ff027b82 */ /* 0x000ea20000000a00 */
[----:B------:R-:W-:Y:S01]  /*0080*/  CS2R R6, SRZ ;  /* 0x0000000000067805 */ /* 0x000fe2000001ff00 */
[----:B-1----:R-:W-:-:S05]  /*0090*/  IMAD.SHL.U32 R0, R11, 0x4, RZ ;  /* 0x000000040b007824 */ /* 0x002fca00078e00ff */
[----:B------:R-:W-:-:S04]  /*00a0*/  LOP3.LUT R9, R0, 0x3fc, RZ, 0xc0, !PT ;  /* 0x000003fc00097812 */ /* 0x000fc800078ec0ff */
[----:B------:R-:W-:-:S04]  /*00b0*/  LOP3.LUT R0, R10, R9, RZ, 0xfc, !PT ;  /* 0x000000090a007212 */ /* 0x000fc800078efcff */
[C---:B------:R-:W-:Y:S01]  /*00c0*/  ISETP.GE.AND P0, PT, R0.reuse, 0x240, PT ;  /* 0x000002400000780c */ /* 0x040fe20003f06270 */
[----:B------:R-:W-:-:S05]  /*00d0*/  IMAD.HI R4, R0, 0x38e38e39, RZ ;  /* 0x38e38e3900047827 */ /* 0x000fca00078e02ff */
[----:B------:R-:W-:-:S04]  /*00e0*/  SHF.R.U32.HI R5, RZ, 0x1f, R4 ;  /* 0x0000001fff057819 */ /* 0x000fc80000011604 */
[----:B------:R-:W-:-:S05]  /*00f0*/  LEA.HI.SX32 R5, R4, R5, 0x1b ;  /* 0x0000000504057211 */ /* 0x000fca00078fdaff */
[----:B------:R-:W-:-:S04]  /*0100*/  IMAD R5, R5, -0x90, R0 ;  /* 0xffffff7005057824 */ /* 0x000fc800078e0200 */
[----:B--2---:R-:W-:Y:S01]  /*0110*/  IMAD.WIDE R2, R5, 0x4, R2 ;  /* 0x0000000405027825 */ /* 0x004fe200078e0202 */
[----:B------:R-:W-:-:S06]  /*0120*/  CS2R R4, SRZ ;  /* 0x0000000000047805 */ /* 0x000fcc000001ff00 */
[----:B------:R1:W2:Y:S01]  /*0130*/  @!P0 LDG.E.EL.128 R4, desc[UR6][R2.64] ;  /* 0x0000000602048981 */ /* 0x0002a2000c2e1d00 */
[----:B------:R-:W3:Y:S01]  /*0140*/  S2UR UR5, SR_CgaCtaId ;  /* 0x00000000000579c3 */ /* 0x000ee20000008800 */
[----:B------:R-:W-:Y:S01]  /*0150*/  UMOV UR4, 0x400 ;  /* 0x0000040000047882 */ /* 0x000fe20000000000 */
[----:B------:R-:W-:Y:S02]  /*0160*/  LOP3.LUT R0, R11, 0xff, RZ, 0xc0, !PT ;  /* 0x000000ff0b007812 */ /* 0x000fe400078ec0ff */
[----:B------:R-:W-:-:S04]  /*0170*/  LOP3.LUT R11, R10, 0xff, R11, 0xf8, !PT ;  /* 0x000000ff0a0b7812 */ /* 0x000fc800078ef80b */
[C---:B------:R-:W-:Y:S01]  /*0180*/  LOP3.LUT R12, R11.reuse, 0x100, RZ, 0xfc, !PT ;  /* 0x000001000b0c7812 */ /* 0x040fe200078efcff */
[----:B-1----:R-:W1:Y:S01]  /*0190*/  LDC.64 R2, c[0x0][0x228] ;  /* 0x00008a00ff027b82 */ /* 0x002e620000000a00 */
[C---:B------:R-:W-:Y:S01]  /*01a0*/  IMAD.HI R14, R11.reuse, 0x38e38e39, RZ ;  /* 0x38e38e390b0e7827 */ /* 0x040fe200078e02ff */
[C---:B------:R-:W-:Y:S02]  /*01b0*/  LOP3.LUT R13, R11.reuse, 0x200, RZ, 0xfc, !PT ;  /* 0x000002000b0d7812 */ /* 0x040fe400078efcff */
[----:B------:R-:W-:Y:S02]  /*01c0*/  ISETP.GE.AND P0, PT, R11, 0x240, PT ;  /* 0x000002400b00780c */ /* 0x000fe40003f06270 */
[----:B------:R-:W-:Y:S02]  /*01d0*/  SHF.R.U32.HI R15, RZ, 0x1f, R14 ;  /* 0x0000001fff0f7819 */ /* 0x000fe4000001160e */
[----:B------:R-:W-:Y:S02]  /*01e0*/  ISETP.GE.AND P1, PT, R12, 0x240, PT ;  /* 0x000002400c00780c */ /* 0x000fe40003f26270 */
[----:B------:R-:W-:-:S02]  /*01f0*/  LEA.HI.SX32 R14, R14, R15, 0x1b ;  /* 0x0000000f0e0e7211 */ /* 0x000fc400078fdaff */
[----:B------:R-:W-:Y:S01]  /*0200*/  ISETP.GE.AND P2, PT, R13, 0x240, PT ;  /* 0x000002400d00780c */ /* 0x000fe20003f46270 */
[----:B---3--:R-:W-:-:S06]  /*0210*/  UPRMT UR4, UR5, 0x654, UR4 ;  /* 0x0000065405047896 */ /* 0x008fcc0008000004 */
[----:B------:R-:W-:Y:S02]  /*0220*/  LEA R16, R9, UR4, 0x2 ;  /* 0x0000000409107c11 */ /* 0x000fe4000f8e10ff */
[----:B------:R-:W-:-:S03]  /*0230*/  LEA R0, R0, UR4, 0x2 ;  /* 0x0000000400007c11 */ /* 0x000fc6000f8e10ff */
[----:B--2---:R2:W-:Y:S01]  /*0240*/  STS.128 [R16], R4 ;  /* 0x0000000410007388 */ /* 0x0045e20000000c00 */
[----:B------:R-:W-:Y:S01]  /*0250*/  BAR.SYNC.DEFER_BLOCKING 0x0 ;  /* 0x0000000000007b1d */ /* 0x000fe20000010000 */
[----:B--2---:R-:W-:-:S04]  /*0260*/  IMAD.HI R4, R12, 0x38e38e39, RZ ;  /* 0x38e38e390c047827 */ /* 0x004fc800078e02ff */
[----:B------:R-:W-:Y:S01]  /*0270*/  IMAD.HI R6, R13, 0x38e38e39, RZ ;  /* 0x38e38e390d067827 */ /* 0x000fe200078e02ff */
[----:B------:R-:W-:-:S04]  /*0280*/  SHF.R.U32.HI R5, RZ, 0x1f, R4 ;  /* 0x0000001fff057819 */ /* 0x000fc80000011604 */
[----:B------:R-:W-:Y:S01]  /*0290*/  LEA.HI.SX32 R7, R4, R5, 0x1b ;  /* 0x0000000504077211 */ /* 0x000fe200078fdaff */
[C---:B------:R-:W-:Y:S01]  /*02a0*/  IMAD R5, R14.reuse, -0x90, R11 ;  /* 0xffffff700e057824 */ /* 0x040fe200078e020b */
[----:B------:R-:W-:Y:S01]  /*02b0*/  LOP3.LUT R11, R11, 0x300, RZ, 0xfc, !PT ;  /* 0x000003000b0b7812 */ /* 0x000fe200078efcff */
[----:B------:R-:W2:Y:S01]  /*02c0*/  LDS R9, [R0] ;  /* 0x0000000000097984 */ /* 0x000ea20000000800 */
[----:B------:R-:W-:Y:S01]  /*02d0*/  SHF.R.U32.HI R15, RZ, 0x1f, R6 ;  /* 0x0000001fff0f7819 */ /* 0x000fe20000011606 */
[----:B------:R-:W-:Y:S02]  /*02e0*/  IMAD R5, R14, 0xa1, R5 ;  /* 0x000000a10e057824 */ /* 0x000fe400078e0205 */
[----:B------:R-:W3:Y:S01]  /*02f0*/  LDS R8, [R0+0x400] ;  /* 0x0004000000087984 */ /* 0x000ee20000000800 */
[----:B------:R-:W-:Y:S01]  /*0300*/  IMAD.HI R14, R11, 0x38e38e39, RZ ;  /* 0x38e38e390b0e7827 */ /* 0x000fe200078e02ff */
[----:B------:R-:W-:Y:S02]  /*0310*/  LEA.HI.SX32 R6, R6, R15, 0x1b ;  /* 0x0000000f06067211 */ /* 0x000fe400078fdaff */
[----:B------:R-:W4:Y:S01]  /*0320*/  LDS R10, [R0+0x800] ;  /* 0x00080000000a7984 */ /* 0x000f220000000800 */
[----:B-1----:R-:W-:Y:S01]  /*0330*/  IMAD.WIDE R4, R5, 0x4, R2 ;  /* 0x0000000405047825 */ /* 0x002fe200078e0202 */
[----:B------:R-:W-:-:S03]  /*0340*/  SHF.R.U32.HI R15, RZ, 0x1f, R14 ;  /* 0x0000001fff0f7819 */ /* 0x000fc6000001160e */
[C---:B------:R-:W-:Y:S01]  /*0350*/  IMAD R12, R7.reuse, -0x90, R12 ;  /* 0xffffff70070c7824 */ /* 0x040fe200078e020c */
[----:B------:R-:W-:Y:S01]  /*0360*/  LEA.HI.SX32 R14, R14, R15, 0x1b ;  /* 0x0000000f0e0e7211 */ /* 0x000fe200078fdaff */
[C---:B------:R-:W-:Y:S02]  /*0370*/  IMAD R13, R6.reuse, -0x90, R13 ;  /* 0xffffff70060d7824 */ /* 0x040fe400078e020d */
[----:B------:R-:W-:Y:S02]  /*0380*/  IMAD R7, R7, 0xa1, R12 ;  /* 0x000000a107077824 */ /* 0x000fe400078e020c */
[----:B------:R-:W-:Y:S02]  /*0390*/  IMAD R13, R6, 0xa1, R13 ;  /* 0x000000a1060d7824 */ /* 0x000fe400078e020d */
[----:B------:R-:W-:-:S04]  /*03a0*/  IMAD.WIDE R6, R7, 0x4, R2 ;  /* 0x0000000407067825 */ /* 0x000fc800078e0202 */
[----:B------:R-:W-:-:S04]  /*03b0*/  IMAD.WIDE R12, R13, 0x4, R2 ;  /* 0x000000040d0c7825 */ /* 0x000fc800078e0202 */
[----:B------:R-:W-:-:S04]  /*03c0*/  IMAD R15, R14, -0x90, R11 ;  /* 0xffffff700e0f7824 */ /* 0x000fc800078e020b */
[----:B------:R-:W-:-:S04]  /*03d0*/  IMAD R15, R14, 0xa1, R15 ;  /* 0x000000a10e0f7824 */ /* 0x000fc800078e020f */
[----:B------:R-:W-:Y:S01]  /*03e0*/  IMAD.WIDE R2, R15, 0x4, R2 ;  /* 0x000000040f027825 */ /* 0x000fe200078e0202 */
[----:B--2---:R1:W-:Y:S01]  /*03f0*/  @!P0 STG.E desc[UR6][R4.64], R9 ;  /* 0x0000000904008986 */ /* 0x0043e2000c101906 */
[----:B------:R-:W-:-:S03]  /*0400*/  ISETP.GE.AND P0, PT, R11, 0x240, PT ;  /* 0x000002400b00780c */ /* 0x000fc60003f06270 */
[----:B---3--:R1:W-:Y:S04]  /*0410*/  @!P1 STG.E desc[UR6][R6.64], R8 ;  /* 0x0000000806009986 */ /* 0x0083e8000c101906 */
[----:B----4-:R1:W-:Y:S06]  /*0420*/  @!P2 STG.E desc[UR6][R12.64], R10 ;  /* 0x0000000a0c00a986 */ /* 0x0103ec000c101906 */
[----:B------:R-:W-:Y:S05]  /*0430*/  @P0 EXIT ;  /* 0x000000000000094d */ /* 0x000fea0003800000 */
[----:B-1----:R-:W0:Y:S04]  /*0440*/  LDS R5, [R0+0xc00] ;  /* 0x000c000000057984 */ /* 0x002e280000000800 */
[----:B0-----:R-:W-:Y:S01]  /*0450*/  STG.E desc[UR6][R2.64], R5 ;  /* 0x0000000502007986 */ /* 0x001fe2000c101906 */
[----:B------:R-:W-:Y:S05]  /*0460*/  EXIT ;  /* 0x000000000000794d */ /* 0x000fea0003800000 */
.L_x_0:
[----:B------:R-:W-:-:S13]  /*0470*/  ISETP.NE.AND P0, PT, R10, 0x1, PT ;  /* 0x000000010a00780c */ /* 0x000fda0003f05270 */
[----:B------:R-:W-:Y:S05]  /*0480*/  @P0 BRA `(.L_x_1) ;  /* 0x0000000000c40947 */ /* 0x000fea0003800000 */
[----:B------:R-:W1:Y:S02]  /*0490*/  S2R R8, SR_TID.X ;  /* 0x0000000000087919 */ /* 0x000e640000002100 */
[----:B-1----:R-:W-:-:S05]  /*04a0*/  IMAD.SHL.U32 R0, R8, 0x4, RZ ;  /* 0x0000000408007824 */ /* 0x002fca00078e00ff */
[----:B------:R-:W-:-:S04]  /*04b0*/  LOP3.LUT R0, R0, 0x3fc, RZ, 0xc0, !PT ;  /* 0x000003fc00007812 */ /* 0x000fc800078ec0ff */
[C---:B------:R-:W-:Y:S01]  /*04c0*/  LOP3.LUT R5, R0.reuse, 0x2, RZ, 0xfc, !PT ;  /* 0x0000000200057812 */ /* 0x040fe200078efcff */
[C---:B------:R-:W-:Y:S01]  /*04d0*/  IMAD R2, R0.reuse, 0x199a, RZ ;  /* 0x0000199a00027824 */ /* 0x040fe200078e02ff */
[----:B------:R-:W-:Y:S02]  /*04e0*/  ISETP.GE.U32.AND P0, PT, R0, 0x28, PT ;  /* 0x000000280000780c */ /* 0x000fe40003f06070 */
[----:B------:R-:W-:Y:S02]  /*04f0*/  LOP3.LUT R3, R5, 0xffff, RZ, 0xc0, !PT ;  /* 0x0000ffff05037812 */ /* 0x000fe400078ec0ff */
[----:B------:R-:W-:-:S03]  /*0500*/  SHF.R.U32.HI R2, RZ, 0x10, R2 ;  /* 0x00000010ff027819 */ /* 0x000fc60000011602 */
[----:B------:R-:W-:Y:S01]  /*0510*/  IMAD R3, R3, 0x199a, RZ ;  /* 0x0000199a03037824 */ /* 0x000fe200078e02ff */
[----:B------:R-:W-:-:S04]  /*0520*/  PRMT R4, R2, 0x9910, RZ ;  /* 0x0000991002047816 */ /* 0x000fc800000000ff */
[----:B------:R-:W-:Y:S01]  /*0530*/  SHF.R.U32.HI R3, RZ, 0x10, R3 ;  /* 0x00000010ff037819 */ /* 0x000fe20000011603 */
[----:B------:R-:W-:-:S03]  /*0540*/  IMAD R4, R4, 0xa, RZ ;  /* 0x0000000a04047824 */ /* 0x000fc600078e02ff */
[----:B------:R-:W-:Y:S01]  /*0550*/  PRMT R6, R3, 0x9910, RZ ;  /* 0x0000991003067816 */ /* 0x000fe200000000ff */
[----:B------:R-:W-:Y:S01]  /*0560*/  IMAD.MOV R4, RZ, RZ, -R4 ;  /* 0x000000ffff047224 */ /* 0x000fe200078e0a04 */
[----:B------:R-:W1:Y:S03]  /*0570*/  LDC.64 R2, c[0x0][0x218] ;  /* 0x00008600ff027b82 */ /* 0x000e660000000a00 */
[----:B------:R-:W-:Y:S01]  /*0580*/  IMAD R6, R6, 0xa, RZ ;  /* 0x0000000a06067824 */ /* 0x000fe200078e02ff */
[----:B------:R-:W-:-:S03]  /*0590*/  PRMT R7, R4, 0x7710, RZ ;  /* 0x0000771004077816 */ /* 0x000fc600000000ff */
[----:B------:R-:W-:Y:S02]  /*05a0*/  IMAD.MOV R6, RZ, RZ, -R6 ;  /* 0x000000ffff067224 */ /* 0x000fe400078e0a06 */
[----:B------:R-:W-:-:S03]  /*05b0*/  IMAD.IADD R4, R0, 0x1, R7 ;  /* 0x0000000100047824 */ /* 0x000fc600078e0207 */
[----:B------:R-:W-:Y:S02]  /*05c0*/  PRMT R6, R6, 0x7710, RZ ;  /* 0x0000771006067816 */ /* 0x000fe400000000ff */
[----:B------:R-:W-:-:S03]  /*05d0*/  LOP3.LUT R11, R4, 0xffff, RZ, 0xc0, !PT ;  /* 0x0000ffff040b7812 */ /* 0x000fc600078ec0ff */
[----:B------:R-:W-:Y:S01]  /*05e0*/  IMAD.IADD R5, R5, 0x1, R6 ;  /* 0x0000000105057824 */ /* 0x000fe200078e0206 */
[----:B------:R-:W-:-:S04]  /*05f0*/  CS2R R6, SRZ ;  /* 0x0000000000067805 */ /* 0x000fc8000001ff00 */
[----:B------:R-:W-:Y:S01]  /*0600*/  LOP3.LUT R5, R5, 0xffff, RZ, 0xc0, !PT ;  /* 0x0000ffff05057812 */ /* 0x000fe200078ec0ff */
[----:B-1----:R-:W-:-:S04]  /*0610*/  IMAD.WIDE.U32 R10, R11, 0x4, R2 ;  /* 0x000000040b0a7825 */ /* 0x002fc800078e0002 */
[----:B------:R-:W-:Y:S01]  /*0620*/  IMAD.WIDE.U32 R2, R5, 0x4, R2 ;  /* 0x0000000405027825 */ /* 0x000fe200078e0002 */
[----:B------:R-:W-:-:S04]  /*0630*/  CS2R R4, SRZ ;  /* 0x0000000000047805 */ /* 0x000fc8000001ff00 */
[----:B------:R1:W2:Y:S04]  /*0640*/  @!P0 LDG.E.EL.64 R6, desc[UR6][R2.64] ;  /* 0x0000000602068981 */ /* 0x0002a8000c2e1b00 */
[----:B------:R-:W2:Y:S01]  /*0650*/  @!P0 LDG.E.EL.64 R4, desc[UR6][R10.64] ;  /* 0x000000060a048981 */ /* 0x000ea2000c2e1b00 */
[----:B------:R-:W3:Y:S01]  /*0660*/  S2UR UR5, SR_CgaCtaId ;  /* 0x00000000000579c3 */ /* 0x000ee20000008800 */
[----:B------:R-:W-:Y:S01]  /*0670*/  UMOV UR4, 0x400 ;  /* 0x0000040000047882 */ /* 0x000fe20000000000 */
[----:B------:R-:W-:-:S06]  /*0680*/  LOP3.LUT R13, R8, 0xff, RZ, 0xc0, !PT ;  /* 0x000000ff080d7812 */ /* 0x000fcc00078ec0ff */
[----:B------:R-:W4:Y:S01]  /*0690*/  LDC.64 R8, c[0x0][0x230] ;  /* 0x00008c00ff087b82 */ /* 0x000f220000000a00 */
[----:B---3--:R-:W-:-:S06]  /*06a0*/  UPRMT UR4, UR5, 0x654, UR4 ;  /* 0x0000065405047896 */ /* 0x008fcc0008000004 */
[----:B------:R-:W-:Y:S01]  /*06b0*/  LEA R14, R0, UR4, 0x2 ;  /* 0x00000004000e7c11 */ /* 0x000fe2000f8e10ff */
[C---:B------:R-:W-:Y:S01]  /*06c0*/  IMAD R12, R13.reuse, 0xcd, RZ ;  /* 0x000000cd0d0c7824 */ /* 0x040fe200078e02ff */
[----:B------:R-:W-:-:S04]  /*06d0*/  ISETP.GE.U32.AND P0, PT, R13, 0x28, PT ;  /* 0x000000280d00780c */ /* 0x000fc80003f06070 */
[----:B------:R-:W-:-:S04]  /*06e0*/  LOP3.LUT R0, R12, 0xffff, RZ, 0xc0, !PT ;  /* 0x0000ffff0c007812 */ /* 0x000fc800078ec0ff */
[----:B------:R-:W-:-:S04]  /*06f0*/  SHF.R.U32.HI R0, RZ, 0xb, R0 ;  /* 0x0000000bff007819 */ /* 0x000fc80000011600 */
[----:B------:R-:W-:-:S05]  /*0700*/  LOP3.LUT R0, R0, 0xffff, RZ, 0xc0, !PT ;  /* 0x0000ffff00007812 */ /* 0x000fca00078ec0ff */
[----:B-1----:R-:W-:Y:S01]  /*0710*/  IMAD R3, R0, 0x97, R13 ;  /* 0x0000009700037824 */ /* 0x002fe200078e020d */
[----:B------:R-:W-:-:S03]  /*0720*/  LEA R13, R13, UR4, 0x2 ;  /* 0x000000040d0d7c11 */ /* 0x000fc6000f8e10ff */
[----:B----4-:R-:W-:Y:S01]  /*0730*/  IMAD.WIDE.U32 R2, R3, 0x4, R8 ;  /* 0x0000000403027825 */ /* 0x010fe200078e0008 */
[----:B--2---:R1:W-:Y:S01]  /*0740*/  STS.128 [R14], R4 ;  /* 0x000000040e007388 */ /* 0x0043e20000000c00 */
[----:B------:R-:W-:Y:S06]  /*0750*/  BAR.SYNC.DEFER_BLOCKING 0x0 ;  /* 0x0000000000007b1d */ /* 0x000fec0000010000 */
[----:B-1----:R-:W-:Y:S05]  /*0760*/  @P0 EXIT ;  /* 0x000000000000094d */ /* 0x002fea0003800000 */
[----:B------:R-:W0:Y:S04]  /*0770*/  LDS R5, [R13] ;  /* 0x000000000d057984 */ /* 0x000e280000000800 */
[----:B0-----:R-:W-:Y:S01]  /*0780*/  STG.E desc[UR6][R2.64], R5 ;  /* 0x0000000502007986 */ /* 0x001fe2000c101906 */
[----:B------:R-:W-:Y:S05]  /*0790*/  EXIT ;  /* 0x000000000000794d */ /* 0x000fea0003800000 */
.L_x_1:
[----:B------:R-:W-:-:S13]  /*07a0*/  ISETP.GT.U32.AND P0, PT, R10, 0x2, PT ;  /* 0x000000020a00780c */ /* 0x000fda0003f04070 */
[----:B------:R-:W-:Y:S05]  /*07b0*/  @P0 EXIT ;  /* 0x000000000000094d */ /* 0x000fea0003800000 */
[----:B------:R-:W1:Y:S02]  /*07c0*/  S2R R8, SR_TID.X ;  /* 0x0000000000087919 */ /* 0x000e640000002100 */
[----:B-1----:R-:W-:-:S05]  /*07d0*/  IMAD.SHL.U32 R0, R8, 0x4, RZ ;  /* 0x0000000408007824 */ /* 0x002fca00078e00ff */
[----:B------:R-:W-:-:S04]  /*07e0*/  LOP3.LUT R0, R0, 0x3fc, RZ, 0xc0, !PT ;  /* 0x000003fc00007812 */ /* 0x000fc800078ec0ff */
[C---:B------:R-:W-:Y:S02]  /*07f0*/  LOP3.LUT R6, R0.reuse, 0x1, RZ, 0xfc, !PT ;  /* 0x0000000100067812 */ /* 0x040fe400078efcff */
[C---:B------:R-:W-:Y:S02]  /*0800*/  LOP3.LUT R5, R0.reuse, 0x2, RZ, 0xfc, !PT ;  /* 0x0000000200057812 */ /* 0x040fe400078efcff */
[----:B------:R-:W-:Y:S02]  /*0810*/  LOP3.LUT R4, R0, 0x3, RZ, 0xfc, !PT ;  /* 0x0000000300047812 */ /* 0x000fe400078efcff */
[----:B------:R-:W-:Y:S02]  /*0820*/  LOP3.LUT R2, R6, 0xffff, RZ, 0xc0, !PT ;  /* 0x0000ffff06027812 */ /* 0x000fe400078ec0ff */
[----:B------:R-:W-:Y:S02]  /*0830*/  LOP3.LUT R7, R5, 0xffff, RZ, 0xc0, !PT ;  /* 0x0000ffff05077812 */ /* 0x000fe400078ec0ff */
[----:B------:R-:W-:Y:S01]  /*0840*/  LOP3.LUT R9, R4, 0xffff, RZ, 0xc0, !PT ;  /* 0x0000ffff04097812 */ /* 0x000fe200078ec0ff */
[----:B------:R-:W-:Y:S01]  /*0850*/  IMAD R3, R2, 0x5556, RZ ;  /* 0x0000555602037824 */ /* 0x000fe200078e02ff */
[C---:B------:R-:W-:Y:S01]  /*0860*/  ISETP.GE.U32.AND P0, PT, R0.reuse, 0xc, PT ;  /* 0x0000000c0000780c */ /* 0x040fe20003f06070 */
[----:B------:R-:W-:-:S02]  /*0870*/  IMAD R2, R0, 0x5556, RZ ;  /* 0x0000555600027824 */ /* 0x000fc400078e02ff */
[----:B------:R-:W-:Y:S01]  /*0880*/  IMAD R7, R7, 0x5556, RZ ;  /* 0x0000555607077824 */ /* 0x000fe200078e02ff */
[----:B------:R-:W-:Y:S01]  /*0890*/  SHF.R.U32.HI R3, RZ, 0x10, R3 ;  /* 0x00000010ff037819 */ /* 0x000fe20000011603 */
[----:B------:R-:W-:Y:S01]  /*08a0*/  IMAD R9, R9, 0x5556, RZ ;  /* 0x0000555609097824 */ /* 0x000fe200078e02ff */
[----:B------:R-:W-:Y:S02]  /*08b0*/  SHF.R.U32.HI R2, RZ, 0x10, R2 ;  /* 0x00000010ff027819 */ /* 0x000fe40000011602 */
[----:B------:R-:W-:Y:S02]  /*08c0*/  SHF.R.U32.HI R7, RZ, 0x10, R7 ;  /* 0x00000010ff077819 */ /* 0x000fe40000011607 */
[----:B------:R-:W-:Y:S02]  /*08d0*/  SHF.R.U32.HI R9, RZ, 0x10, R9 ;  /* 0x00000010ff097819 */ /* 0x000fe40000011609 */
[----:B------:R-:W-:Y:S02]  /*08e0*/  PRMT R3, R3, 0x9910, RZ ;  /* 0x0000991003037816 */ /* 0x000fe400000000ff */
[----:B------:R-:W-:-:S02]  /*08f0*/  PRMT R2, R2, 0x9910, RZ ;  /* 0x0000991002027816 */ /* 0x000fc400000000ff */
[----:B------:R-:W-:Y:S02]  /*0900*/  PRMT R10, R7, 0x9910, RZ ;  /* 0x00009910070a7816 */ /* 0x000fe400000000ff */
[----:B------:R-:W-:Y:S01]  /*0910*/  PRMT R11, R9, 0x9910, RZ ;  /* 0x00009910090b7816 */ /* 0x000fe200000000ff */
[----:B------:R-:W-:Y:S02]  /*0920*/  IMAD.MOV.U32 R9, RZ, RZ, R3 ;  /* 0x000000ffff097224 */ /* 0x000fe400078e0003 */
[----:B------:R-:W-:Y:S02]  /*0930*/  IMAD.MOV.U32 R7, RZ, RZ, R2 ;  /* 0x000000ffff077224 */ /* 0x000fe400078e0002 */
[----:B------:R-:W1:Y:S01]  /*0940*/  LDC.64 R2, c[0x0][0x220] ;  /* 0x00008800ff027b82 */ /* 0x000e620000000a00 */
[----:B------:R-:W-:Y:S02]  /*0950*/  IMAD R9, R9, 0x3, RZ ;  /* 0x0000000309097824 */ /* 0x000fe400078e02ff */
[----:B------:R-:W-:-:S02]  /*0960*/  IMAD R10, R10, 0x3, RZ ;  /* 0x000000030a0a7824 */ /* 0x000fc400078e02ff */
[----:B------:R-:W-:Y:S02]  /*0970*/  IMAD R7, R7, 0x3, RZ ;  /* 0x0000000307077824 */ /* 0x000fe400078e02ff */
[----:B------:R-:W-:Y:S02]  /*0980*/  IMAD R11, R11, 0x3, RZ ;  /* 0x000000030b0b7824 */ /* 0x000fe400078e02ff */
[----:B------:R-:W-:Y:S02]  /*0990*/  IMAD.MOV R12, RZ, RZ, -R9 ;  /* 0x000000ffff0c7224 */ /* 0x000fe400078e0a09 */
[----:B------:R-:W-:Y:S02]  /*09a0*/  IMAD.MOV R10, RZ, RZ, -R10 ;  /* 0x000000ffff0a7224 */ /* 0x000fe400078e0a0a */
[----:B------:R-:W-:Y:S01]  /*09b0*/  IMAD.MOV R9, RZ, RZ, -R7 ;  /* 0x000000ffff097224 */ /* 0x000fe200078e0a07 */
[----:B------:R-:W-:Y:S01]  /*09c0*/  PRMT R7, R12, 0x7710, RZ ;  /* 0x000077100c077816 */ /* 0x000fe200000000ff */
[----:B------:R-:W-:Y:S01]  /*09d0*/  IMAD.MOV R11, RZ, RZ, -R11 ;  /* 0x000000ffff0b7224 */ /* 0x000fe200078e0a0b */
[----:B------:R-:W-:-:S02]  /*09e0*/  PRMT R10, R10, 0x7710, RZ ;  /* 0x000077100a0a7816 */ /* 0x000fc400000000ff */
[----:B------:R-:W-:Y:S01]  /*09f0*/  PRMT R9, R9, 0x7710, RZ ;  /* 0x0000771009097816 */ /* 0x000fe200000000ff */
[----:B------:R-:W-:Y:S01]  /*0a00*/  IMAD.IADD R7, R6, 0x1, R7 ;  /* 0x0000000106077824 */ /* 0x000fe200078e0207 */
[----:B------:R-:W-:Y:S01]  /*0a10*/  PRMT R11, R11, 0x7710, RZ ;  /* 0x000077100b0b7816 */ /* 0x000fe200000000ff */
[----:B------:R-:W-:Y:S02]  /*0a20*/  IMAD.IADD R5, R5, 0x1, R10 ;  /* 0x0000000105057824 */ /* 0x000fe400078e020a */
[----:B------:R-:W-:Y:S01]  /*0a30*/  IMAD.IADD R6, R0, 0x1, R9 ;  /* 0x0000000100067824 */ /* 0x000fe200078e0209 */
[----:B------:R-:W-:Y:S01]  /*0a40*/  LOP3.LUT R7, R7, 0xffff, RZ, 0xc0, !PT ;  /* 0x0000ffff07077812 */ /* 0x000fe200078ec0ff */
[----:B------:R-:W-:Y:S01]  /*0a50*/  IMAD.IADD R4, R4, 0x1, R11 ;  /* 0x0000000104047824 */ /* 0x000fe200078e020b */
[----:B------:R-:W-:Y:S02]  /*0a60*/  LOP3.LUT R5, R5, 0xffff, RZ, 0xc0, !PT ;  /* 0x0000ffff05057812 */ /* 0x000fe400078ec0ff */
[----:B------:R-:W-:Y:S01]  /*0a70*/  LOP3.LUT R11, R6, 0xffff, RZ, 0xc0, !PT ;  /* 0x0000ffff060b7812 */ /* 0x000fe200078ec0ff */
[----:B-1----:R-:W-:Y:S01]  /*0a80*/  IMAD.WIDE.U32 R12, R7, 0x4, R2 ;  /* 0x00000004070c7825 */ /* 0x002fe200078e0002 */
[----:B------:R-:W-:-:S02]  /*0a90*/  LOP3.LUT R9, R4, 0xffff, RZ, 0xc0, !PT ;  /* 0x0000ffff04097812 */ /* 0x000fc400078ec0ff */
[----:B------:R-:W-:Y:S01]  /*0aa0*/  CS2R R6, SRZ ;  /* 0x0000000000067805 */ /* 0x000fe2000001ff00 */
[----:B------:R-:W-:Y:S01]  /*0ab0*/  IMAD.WIDE.U32 R14, R5, 0x4, R2 ;  /* 0x00000004050e7825 */ /* 0x000fe200078e0002 */
[----:B------:R-:W-:-:S03]  /*0ac0*/  CS2R R4, SRZ ;  /* 0x0000000000047805 */ /* 0x000fc6000001ff00 */
[--C-:B------:R-:W-:Y:S01]  /*0ad0*/  IMAD.WIDE.U32 R10, R11, 0x4, R2.reuse ;  /* 0x000000040b0a7825 */ /* 0x100fe200078e0002 */
[----:B------:R-:W2:Y:S03]  /*0ae0*/  @!P0 LDG.E.EL R6, desc[UR6][R14.64] ;  /* 0x000000060e068981 */ /* 0x000ea6000c2e1900 */
[----:B------:R-:W-:Y:S01]  /*0af0*/  IMAD.WIDE.U32 R2, R9, 0x4, R2 ;  /* 0x0000000409027825 */ /* 0x000fe200078e0002 */
[----:B------:R-:W2:Y:S04]  /*0b00*/  @!P0 LDG.E.EL R4, desc[UR6][R10.64] ;  /* 0x000000060a048981 */ /* 0x000ea8000c2e1900 */
[----:B------:R-:W2:Y:S04]  /*0b10*/  @!P0 LDG.E.EL R5, desc[UR6][R12.64] ;  /* 0x000000060c058981 */ /* 0x000ea8000c2e1900 */
[----:B------:R-:W2:Y:S01]  /*0b20*/  @!P0 LDG.E.EL R7, desc[UR6][R2.64] ;  /* 0x0000000602078981 */ /* 0x000ea2000c2e1900 */
[----:B------:R-:W1:Y:S01]  /*0b30*/  S2UR UR5, SR_CgaCtaId ;  /* 0x00000000000579c3 */ /* 0x000e620000008800 */
[----:B------:R-:W-:Y:S01]  /*0b40*/  UMOV UR4, 0x400 ;  /* 0x0000040000047882 */ /* 0x000fe20000000000 */
[----:B------:R-:W-:Y:S01]  /*0b50*/  LOP3.LUT R9, R8, 0xff, RZ, 0xc0, !PT ;  /* 0x000000ff08097812 */ /* 0x000fe200078ec0ff */
[----:B-1----:R-:W-:-:S06]  /*0b60*/  UPRMT UR4, UR5, 0x654, UR4 ;  /* 0x0000065405047896 */ /* 0x002fcc0008000004 */
[----:B------:R-:W-:Y:S02]  /*0b70*/  LEA R0, R0, UR4, 0x2 ;  /* 0x0000000400007c11 */ /* 0x000fe4000f8e10ff */
[C---:B------:R-:W-:Y:S02]  /*0b80*/  ISETP.GE.U32.AND P0, PT, R9.reuse, 0xc, PT ;  /* 0x0000000c0900780c */ /* 0x040fe40003f06070 */
[----:B------:R-:W-:Y:S01]  /*0b90*/  LEA R8, R9, UR4, 0x2 ;  /* 0x0000000409087c11 */ /* 0x000fe2000f8e10ff */
[----:B--2---:R1:W-:Y:S01]  /*0ba0*/  STS.128 [R0], R4 ;  /* 0x0000000400007388 */ /* 0x0043e20000000c00 */
[----:B------:R-:W-:Y:S09]  /*0bb0*/  BAR.SYNC.DEFER_BLOCKING 0x0 ;  /* 0x0000000000007b1d */ /* 0x000ff20000010000 */
[----:B-1----:R-:W-:Y:S05]  /*0bc0*/  @P0 EXIT ;  /* 0x000000000000094d */ /* 0x002fea0003800000 */
[----:B------:R-:W0:Y:S01]  /*0bd0*/  LDS R7, [R8] ;  /* 0x0000000008077984 */ /* 0x000e220000000800 */
[----:B------:R-:W1:Y:S01]  /*0be0*/  LDC.64 R2, c[0x0][0x238] ;  /* 0x00008e00ff027b82 */ /* 0x000e620000000a00 */
[----:B------:R-:W-:-:S05]  /*0bf0*/  IMAD R0, R9, 0xab, RZ ;  /* 0x000000ab09007824 */ /* 0x000fca00078e02ff */
[----:B------:R-:W-:-:S04]  /*0c00*/  LOP3.LUT R0, R0, 0xffff, RZ, 0xc0, !PT ;  /* 0x0000ffff00007812 */ /* 0x000fc800078ec0ff */
[----:B------:R-:W-:-:S04]  /*0c10*/  SHF.R.U32.HI R0, RZ, 0x9, R0 ;  /* 0x00000009ff007819 */ /* 0x000fc80000011600 */
[----:B------:R-:W-:-:S05]  /*0c20*/  LOP3.LUT R0, R0, 0xffff, RZ, 0xc0, !PT ;  /* 0x0000ffff00007812 */ /* 0x000fca00078ec0ff */
[----:B------:R-:W-:-:S04]  /*0c30*/  IMAD R5, R0, 0x9e, R9 ;  /* 0x0000009e00057824 */ /* 0x000fc800078e0209 */
[----:B-1----:R-:W-:-:S05]  /*0c40*/  IMAD.WIDE.U32 R2, R5, 0x4, R2 ;  /* 0x0000000405027825 */ /* 0x002fca00078e0002 */
[----:B0-----:R-:W-:Y:S01]  /*0c50*/  STG.E desc[UR6][R2.64], R7 ;  /* 0x0000000702007986 */ /* 0x001fe2000c101906 */
[----:B------:R-:W-:Y:S05]  /*0c60*/  EXIT ;  /* 0x000000000000794d */ /* 0x000fea0003800000 */
.L_x_2:
[----:B------:R-:W-:-:S00]  /*0c70*/  BRA `(.L_x_2) ;  /* 0xfffffffc00fc7947 */ /* 0x000fc0000383ffff */
[----:B------:R-:W-:-:S00]  /*0c80*/  NOP ;  /* 0x0000000000007918 */ /* 0x000fc00000000000 */
[----:B------:R-:W-:-:S00]  /*0c90*/  NOP ;  /* 0x0000000000007918 */ /* 0x000fc00000000000 */
[----:B------:R-:W-:-:S00]  /*0ca0*/  NOP ;  /* 0x0000000000007918 */ /* 0x000fc00000000000 */
[----:B------:R-:W-:-:S00]  /*0cb0*/  NOP ;  /* 0x0000000000007918 */ /* 0x000fc00000000000 */
[----:B------:R-:W-:-:S00]  /*0cc0*/  NOP ;  /* 0x0000000000007918 */ /* 0x000fc00000000000 */
[----:B------:R-:W-:-:S00]  /*0cd0*/  NOP ;  /* 0x0000000000007918 */ /* 0x000fc00000000000 */
[----:B------:R-:W-:-:S00]  /*0ce0*/  NOP ;  /* 0x0000000000007918 */ /* 0x000fc00000000000 */
[----:B------:R-:W-:-:S00]  /*0cf0*/  NOP ;  /* 0x0000000000007918 */ /* 0x000fc00000000000 */
.L_x_3:


//--------------------- .nv.shared.triton_for_fused_1 --------------------------
	.section	.nv.shared.triton_for_fused_1,"aw",@nobits
	.sectionflags	@""
	.align	16
	.zero		1024


//--------------------- .nv.constant0.triton_for_fused_1 --------------------------
	.section	.nv.constant0.triton_for_fused_1,"a",@progbits
	.sectionflags	@""
	.align	4
.nv.constant0.triton_for_fused_1:
	.zero		576
